	.headerflags	@"EF_CUDA_TEXMODE_UNIFIED EF_CUDA_64BIT_ADDRESS EF_CUDA_SM86 EF_CUDA_VIRTUAL_SM(EF_CUDA_SM86)"
	.elftype	@"ET_EXEC"


//--------------------- .nv.info                  --------------------------
	.section	.nv.info,"",@"SHT_CUDA_INFO"
	.align	4


	//----- nvinfo : EIATTR_REGCOUNT
	.align		4
        /*0000*/ 	.byte	0x04, 0x2f
        /*0002*/ 	.short	(.L_1 - .L_0)
	.align		4
.L_0:
        /*0004*/ 	.word	index@(triton_poi_fused__to_copy_4)
        /*0008*/ 	.word	0x00000014


	//----- nvinfo : EIATTR_MIN_STACK_SIZE
	.align		4
.L_1:
        /*000c*/ 	.byte	0x04, 0x12
        /*000e*/ 	.short	(.L_3 - .L_2)
	.align		4
.L_2:
        /*0010*/ 	.word	index@(triton_poi_fused__to_copy_4)
        /*0014*/ 	.word	0x00000000


	//----- nvinfo : EIATTR_FRAME_SIZE
	.align		4
.L_3:
        /*0018*/ 	.byte	0x04, 0x11
        /*001a*/ 	.short	(.L_5 - .L_4)
	.align		4
.L_4:
        /*001c*/ 	.word	index@(triton_poi_fused__to_copy_4)
        /*0020*/ 	.word	0x00000000


	//----- nvinfo : EIATTR_MIN_STACK_SIZE
	.align		4
.L_5:
        /*0024*/ 	.byte	0x04, 0x12
        /*0026*/ 	.short	(.L_7 - .L_6)
	.align		4
.L_6:
        /*0028*/ 	.word	index@(triton_poi_fused__to_copy_4)
        /*002c*/ 	.word	0x00000000
.L_7:


//--------------------- .nv.info.triton_poi_fused__to_copy_4 --------------------------
	.section	.nv.info.triton_poi_fused__to_copy_4,"",@"SHT_CUDA_INFO"
	.sectionflags	@""
	.align	4


	//----- nvinfo : EIATTR_CUDA_API_VERSION
	.align		4
        /*0000*/ 	.byte	0x04, 0x37
        /*0002*/ 	.short	(.L_9 - .L_8)
.L_8:
        /*0004*/ 	.word	0x0000007c


	//----- nvinfo : EIATTR_SW2861232_WAR
	.align		4
.L_9:
        /*0008*/ 	.byte	0x01, 0x35
	.zero		2


	//----- nvinfo : EIATTR_PARAM_CBANK
	.align		4
        /*000c*/ 	.byte	0x04, 0x0a
        /*000e*/ 	.short	(.L_11 - .L_10)
	.align		4
.L_10:
        /*0010*/ 	.word	index@(.nv.constant0.triton_poi_fused__to_copy_4)
        /*0014*/ 	.short	0x0160
        /*0016*/ 	.short	0x0020


	//----- nvinfo : EIATTR_CBANK_PARAM_SIZE
	.align		4
.L_11:
        /*0018*/ 	.byte	0x03, 0x19
        /*001a*/ 	.short	0x0020


	//----- nvinfo : EIATTR_KPARAM_INFO
	.align		4
        /*001c*/ 	.byte	0x04, 0x17
        /*001e*/ 	.short	(.L_13 - .L_12)
.L_12:
        /*0020*/ 	.word	0x00000000
        /*0024*/ 	.short	0x0003
        /*0026*/ 	.short	0x0018
        /*0028*/ 	.byte	0x00, 0xf4, 0x21, 0x00


	//----- nvinfo : EIATTR_KPARAM_INFO
	.align		4
.L_13:
        /*002c*/ 	.byte	0x04, 0x17
        /*002e*/ 	.short	(.L_15 - .L_14)
.L_14:
        /*0030*/ 	.word	0x00000000
        /*0034*/ 	.short	0x0002
        /*0036*/ 	.short	0x0010
        /*0038*/ 	.byte	0x00, 0xf0, 0x11, 0x00


	//----- nvinfo : EIATTR_KPARAM_INFO
	.align		4
.L_15:
        /*003c*/ 	.byte	0x04, 0x17
        /*003e*/ 	.short	(.L_17 - .L_16)
.L_16:
        /*0040*/ 	.word	0x00000000
        /*0044*/ 	.short	0x0001
        /*0046*/ 	.short	0x0008
        /*0048*/ 	.byte	0x00, 0xf4, 0x21, 0x00


	//----- nvinfo : EIATTR_KPARAM_INFO
	.align		4
.L_17:
        /*004c*/ 	.byte	0x04, 0x17
        /*004e*/ 	.short	(.L_19 - .L_18)
.L_18:
        /*0050*/ 	.word	0x00000000
        /*0054*/ 	.short	0x0000
        /*0056*/ 	.short	0x0000
        /*0058*/ 	.byte	0x00, 0xf4, 0x21, 0x00


	//----- nvinfo : EIATTR_MAXREG_COUNT
	.align		4
.L_19:
        /*005c*/ 	.byte	0x03, 0x1b
        /*005e*/ 	.short	0x00ff


	//----- nvinfo : EIATTR_EXIT_INSTR_OFFSETS
	.align		4
        /*0060*/ 	.byte	0x04, 0x1c
        /*0062*/ 	.short	(.L_21 - .L_20)


	//   ....[0]....
.L_20:
        /*0064*/ 	.word	0x00000120


	//----- nvinfo : EIATTR_REQNTID
	.align		4
.L_21:
        /*0068*/ 	.byte	0x04, 0x10
        /*006a*/ 	.short	(.L_23 - .L_22)
.L_22:
        /*006c*/ 	.word	0x00000080
        /*0070*/ 	.word	0x00000001
        /*0074*/ 	.word	0x00000001
.L_23:


//--------------------- .nv.callgraph             --------------------------
	.section	.nv.callgraph,"",@"SHT_CUDA_CALLGRAPH"
	.align	4
	.sectionentsize	8
	.align		4
        /*0000*/ 	.word	0x00000000
	.align		4
        /*0004*/ 	.word	0xffffffff
	.align		4
        /*0008*/ 	.word	0x00000000
	.align		4
        /*000c*/ 	.word	0xfffffffe
	.align		4
        /*0010*/ 	.word	0x00000000
	.align		4
        /*0014*/ 	.word	0xfffffffd
	.align		4
        /*0018*/ 	.word	0x00000000
	.align		4
        /*001c*/ 	.word	0xfffffffc


//--------------------- .nv.rel.action            --------------------------
	.section	.nv.rel.action,"",@"SHT_CUDA_RELOCINFO"
	.align	8
	.sectionentsize	8
        /*0000*/ 	.byte	0x73, 0x00, 0x00, 0x00, 0x00, 0x00, 0x00, 0x00, 0x00, 0x00, 0x00, 0x11, 0x25, 0x00, 0x05, 0x36


//--------------------- .nv.constant0.triton_poi_fused__to_copy_4 --------------------------
	.section	.nv.constant0.triton_poi_fused__to_copy_4,"a",@progbits
	.sectionflags	@""
	.align	4
.nv.constant0.triton_poi_fused__to_copy_4:
	.zero		384


//--------------------- .text.triton_poi_fused__to_copy_4 --------------------------
	.section	.text.triton_poi_fused__to_copy_4,"ax",@progbits
	.sectioninfo	@"SHI_REGISTERS=20"
	.align	128
        .global         triton_poi_fused__to_copy_4
        .type           triton_poi_fused__to_copy_4,@function
        .size           triton_poi_fused__to_copy_4,(.L_x_1 - triton_poi_fused__to_copy_4)
        .other          triton_poi_fused__to_copy_4,@"STO_CUDA_ENTRY STV_DEFAULT"
triton_poi_fused__to_copy_4:
.text.triton_poi_fused__to_copy_4:
[----:B------:R-:W-:Y:S02]  /*0000*/  IMAD.MOV.U32 R1, RZ, RZ, c[0x0][0x28] ;  /* 0x00000a00ff017624 */ /* 0x000fe400078e00ff */
[----:B------:R-:W0:Y:S01]  /*0010*/  S2R R0, SR_TID.X ;  /* 0x0000000000007919 */ /* 0x000e220000002100 */
[----:B------:R-:W-:Y:S01]  /*0020*/  MOV R5, 0x4 ;  /* 0x0000000400057802 */ /* 0x000fe20000000f00 */
[----:B------:R-:W-:Y:S02]  /*0030*/  ULDC.64 UR4, c[0x0][0x118] ;  /* 0x0000460000047ab9 */ /* 0x000fe40000000a00 */
[----:B------:R-:W1:Y:S01]  /*0040*/  S2R R3, SR_CTAID.X ;  /* 0x0000000000037919 */ /* 0x000e620000002500 */
[----:B0-----:R-:W-:-:S05]  /*0050*/  IMAD.SHL.U32 R0, R0, 0x8, RZ ;  /* 0x0000000800007824 */ /* 0x001fca00078e00ff */
[----:B------:R-:W-:-:S05]  /*0060*/  LOP3.LUT R0, R0, 0x3f8, RZ, 0xc0, !PT ;  /* 0x000003f800007812 */ /* 0x000fca00078ec0ff */
[----:B-1----:R-:W-:-:S04]  /*0070*/  IMAD R0, R3, 0x400, R0 ;  /* 0x0000040003007824 */ /* 0x002fc800078e0200 */
[----:B------:R-:W-:-:S05]  /*0080*/  IMAD.WIDE R2, R0, R5, c[0x0][0x160] ;  /* 0x0000580000027625 */ /* 0x000fca00078e0205 */
[----:B------:R-:W2:Y:S04]  /*0090*/  LDG.E.128 R4, [R2.64] ;  /* 0x0000000402047981 */ /* 0x000ea8000c1e1d00 */
[----:B------:R-:W3:Y:S01]  /*00a0*/  LDG.E.128 R8, [R2.64+0x10] ;  /* 0x0000100402087981 */ /* 0x000ee2000c1e1d00 */
[----:B------:R-:W-:Y:S02]  /*00b0*/  MOV R17, 0x2 ;  /* 0x0000000200117802 */ /* 0x000fe40000000f00 */
[----:B--2---:R-:W-:-:S03]  /*00c0*/  F2FP.BF16.PACK_AB R12, R5, R4 ;  /* 0x00000004050c723e */ /* 0x004fc600000010ff */
[----:B------:R-:W-:Y:S01]  /*00d0*/  IMAD.WIDE R4, R0, R17, c[0x0][0x168] ;  /* 0x00005a0000047625 */ /* 0x000fe200078e0211 */
[----:B------:R-:W-:Y:S02]  /*00e0*/  F2FP.BF16.PACK_AB R13, R7, R6 ;  /* 0x00000006070d723e */ /* 0x000fe400000010ff */
[----:B---3--:R-:W-:Y:S02]  /*00f0*/  F2FP.BF16.PACK_AB R14, R9, R8 ;  /* 0x00000008090e723e */ /* 0x008fe400000010ff */
[----:B------:R-:W-:-:S05]  /*0100*/  F2FP.BF16.PACK_AB R15, R11, R10 ;  /* 0x0000000a0b0f723e */ /* 0x000fca00000010ff */
[----:B------:R-:W-:Y:S01]  /*0110*/  STG.E.128 [R4.64], R12 ;  /* 0x0000000c04007986 */ /* 0x000fe2000c101d04 */
[----:B------:R-:W-:Y:S05]  /*0120*/  EXIT ;  /* 0x000000000000794d */ /* 0x000fea0003800000 */
.L_x_0:
[----:B------:R-:W-:-:S00]  /*0130*/  BRA `(.L_x_0) ;  /* 0xfffffff000007947 */ /* 0x000fc0000383ffff */
[----:B------:R-:W-:-:S00]  /*0140*/  NOP ;  /* 0x0000000000007918 */ /* 0x000fc00000000000 */
        /* <DEDUP_REMOVED lines=11> */
.L_x_1:
